//
// Generated by NVIDIA NVVM Compiler
//
// Compiler Build ID: CL-36424714
// Cuda compilation tools, release 13.0, V13.0.88
// Based on NVVM 20.0.0
//

.version 9.0
.target sm_100
.address_size 64

	// .globl	_Z12somaMatrizesPiS_S_i
.extern .func  (.param .b32 func_retval0) vprintf
(
	.param .b64 vprintf_param_0,
	.param .b64 vprintf_param_1
)
;
.global .align 1 .b8 $str[24] = {76, 32, 61, 32, 37, 100, 44, 32, 67, 32, 61, 32, 37, 100, 44, 32, 73, 32, 61, 32, 37, 100, 10};

.visible .entry _Z12somaMatrizesPiS_S_i(
	.param .u64 .ptr .align 1 _Z12somaMatrizesPiS_S_i_param_0,
	.param .u64 .ptr .align 1 _Z12somaMatrizesPiS_S_i_param_1,
	.param .u64 .ptr .align 1 _Z12somaMatrizesPiS_S_i_param_2,
	.param .u32 _Z12somaMatrizesPiS_S_i_param_3
)
{
	.local .align 8 .b8 	__local_depot0[16];
	.reg .b64 	%SP;
	.reg .b64 	%SPL;
	.reg .b32 	%r<10>;
	.reg .b64 	%rd<15>;

	mov.u64 	%SPL, __local_depot0;
	cvta.local.u64 	%SP, %SPL;
	ld.param.u64 	%rd1, [_Z12somaMatrizesPiS_S_i_param_0];
	ld.param.u64 	%rd2, [_Z12somaMatrizesPiS_S_i_param_1];
	ld.param.u64 	%rd3, [_Z12somaMatrizesPiS_S_i_param_2];
	ld.param.u32 	%r1, [_Z12somaMatrizesPiS_S_i_param_3];
	cvta.to.global.u64 	%rd4, %rd3;
	cvta.to.global.u64 	%rd5, %rd2;
	cvta.to.global.u64 	%rd6, %rd1;
	add.u64 	%rd7, %SP, 0;
	add.u64 	%rd8, %SPL, 0;
	mov.u32 	%r2, %tid.y;
	mov.u32 	%r3, %tid.x;
	mad.lo.s32 	%r4, %r1, %r2, %r3;
	st.local.v2.u32 	[%rd8], {%r2, %r3};
	st.local.u32 	[%rd8+8], %r4;
	mov.u64 	%rd9, $str;
	cvta.global.u64 	%rd10, %rd9;
	{ // callseq 0, 0
	.param .b64 param0;
	st.param.b64 	[param0], %rd10;
	.param .b64 param1;
	st.param.b64 	[param1], %rd7;
	.param .b32 retval0;
	call.uni (retval0), 
	vprintf, 
	(
	param0, 
	param1
	);
	ld.param.b32 	%r5, [retval0];
	} // callseq 0
	mul.wide.s32 	%rd11, %r4, 4;
	add.s64 	%rd12, %rd6, %rd11;
	ld.global.u32 	%r7, [%rd12];
	add.s64 	%rd13, %rd5, %rd11;
	ld.global.u32 	%r8, [%rd13];
	add.s32 	%r9, %r8, %r7;
	add.s64 	%rd14, %rd4, %rd11;
	st.global.u32 	[%rd14], %r9;
	ret;

}


// ===== COMPILED SASS (sm_100) =====

	.target	sm_100

	.elftype	@"ET_EXEC"


//--------------------- .note.nv.tkinfo           --------------------------
	.section	.note.nv.tkinfo,"",@"SHT_NOTE"
	.sectionflags	@"SHF_NOTE_NV_TKINFO"
	.tkinfo
        /*0018*/ 	.word	0x00000002
        /*0030*/ 	.string	""
        /*0030*/ 	.string	"ptxas"
        /*0030*/ 	.string	"Cuda compilation tools, release 13.0, V13.0.88"
        /*0030*/ 	.string	"Build cuda_13.0.r13.0/compiler.36424714_0"
        /*0030*/ 	.string	"-arch sm_100 -m 64 "



//--------------------- .note.nv.cuinfo           --------------------------
	.section	.note.nv.cuinfo,"",@"SHT_NOTE"
	.sectionflags	@"SHF_NOTE_NV_CUINFO"
        /*0018*/ 	.short	0x0002
        /*001a*/ 	.short	0x0064
        /*001c*/ 	.short	0x0082
	.zero		2


//--------------------- .nv.info                  --------------------------
	.section	.nv.info,"",@"SHT_CUDA_INFO"
	.align	4


	//----- nvinfo : EIATTR_REGCOUNT
	.align		4
        /*0000*/ 	.byte	0x04, 0x2f
        /*0002*/ 	.short	(.L_2 - .L_1)
	.align		4
.L_1:
        /*0004*/ 	.word	index@(_Z12somaMatrizesPiS_S_i)
        /*0008*/ 	.word	0x00000018


	//----- nvinfo : EIATTR_FRAME_SIZE
	.align		4
.L_2:
        /*000c*/ 	.byte	0x04, 0x11
        /*000e*/ 	.short	(.L_4 - .L_3)
	.align		4
.L_3:
        /*0010*/ 	.word	index@(_Z12somaMatrizesPiS_S_i)
        /*0014*/ 	.word	0x00000010


	//----- nvinfo : EIATTR_MIN_STACK_SIZE
	.align		4
.L_4:
        /*0018*/ 	.byte	0x04, 0x12
        /*001a*/ 	.short	(.L_6 - .L_5)
	.align		4
.L_5:
        /*001c*/ 	.word	index@(_Z12somaMatrizesPiS_S_i)
        /*0020*/ 	.word	0x00000010
.L_6:


//--------------------- .nv.compat                --------------------------
	.section	.nv.compat,"",@"SHT_CUDA_COMPAT_INFO"
	.align	4
        /*0000*/ 	.byte	0x02, 0x09, 0x00, 0x00, 0x02, 0x02, 0x01, 0x00, 0x02, 0x05, 0x05, 0x00, 0x03, 0x07, 0x01, 0x01
        /*0010*/ 	.byte	0x02, 0x03, 0x00, 0x00, 0x02, 0x06, 0x01, 0x00, 0x04, 0x0b, 0x08, 0x00, 0x09, 0x00, 0x00, 0x00
        /*0020*/ 	.byte	0x00, 0x00, 0x00, 0x00


//--------------------- .nv.info._Z12somaMatrizesPiS_S_i --------------------------
	.section	.nv.info._Z12somaMatrizesPiS_S_i,"",@"SHT_CUDA_INFO"
	.sectionflags	@""
	.align	4


	//----- nvinfo : EIATTR_CUDA_API_VERSION
	.align		4
        /*0000*/ 	.byte	0x04, 0x37
        /*0002*/ 	.short	(.L_8 - .L_7)
.L_7:
        /*0004*/ 	.word	0x00000082


	//----- nvinfo : EIATTR_KPARAM_INFO
	.align		4
.L_8:
        /*0008*/ 	.byte	0x04, 0x17
        /*000a*/ 	.short	(.L_10 - .L_9)
.L_9:
        /*000c*/ 	.word	0x00000000
        /*0010*/ 	.short	0x0003
        /*0012*/ 	.short	0x0018
        /*0014*/ 	.byte	0x00, 0xf0, 0x11, 0x00


	//----- nvinfo : EIATTR_KPARAM_INFO
	.align		4
.L_10:
        /*0018*/ 	.byte	0x04, 0x17
        /*001a*/ 	.short	(.L_12 - .L_11)
.L_11:
        /*001c*/ 	.word	0x00000000
        /*0020*/ 	.short	0x0002
        /*0022*/ 	.short	0x0010
        /*0024*/ 	.byte	0x00, 0xf5, 0x21, 0x00


	//----- nvinfo : EIATTR_KPARAM_INFO
	.align		4
.L_12:
        /*0028*/ 	.byte	0x04, 0x17
        /*002a*/ 	.short	(.L_14 - .L_13)
.L_13:
        /*002c*/ 	.word	0x00000000
        /*0030*/ 	.short	0x0001
        /*0032*/ 	.short	0x0008
        /*0034*/ 	.byte	0x00, 0xf5, 0x21, 0x00


	//----- nvinfo : EIATTR_KPARAM_INFO
	.align		4
.L_14:
        /*0038*/ 	.byte	0x04, 0x17
        /*003a*/ 	.short	(.L_16 - .L_15)
.L_15:
        /*003c*/ 	.word	0x00000000
        /*0040*/ 	.short	0x0000
        /*0042*/ 	.short	0x0000
        /*0044*/ 	.byte	0x00, 0xf5, 0x21, 0x00


	//----- nvinfo : EIATTR_SPARSE_MMA_MASK
	.align		4
.L_16:
        /*0048*/ 	.byte	0x03, 0x50
        /*004a*/ 	.short	0x0000


	//----- nvinfo : EIATTR_MAXREG_COUNT
	.align		4
        /*004c*/ 	.byte	0x03, 0x1b
        /*004e*/ 	.short	0x00ff


	//----- nvinfo : EIATTR_EXTERNS
	.align		4
        /*0050*/ 	.byte	0x04, 0x0f
        /*0052*/ 	.short	(.L_18 - .L_17)


	//   ....[0]....
	.align		4
.L_17:
        /*0054*/ 	.word	index@(vprintf)


	//----- nvinfo : EIATTR_MERCURY_ISA_VERSION
	.align		4
.L_18:
        /*0058*/ 	.byte	0x03, 0x5f
        /*005a*/ 	.short	0x0101


	//----- nvinfo : EIATTR_VRC_CTA_INIT_COUNT
	.align		4
        /*005c*/ 	.byte	0x02, 0x4a
	.zero		1
	.zero		1


	//----- nvinfo : EIATTR_SYSCALL_OFFSETS
	.align		4
        /*0060*/ 	.byte	0x04, 0x46
        /*0062*/ 	.short	(.L_20 - .L_19)


	//   ....[0]....
.L_19:
        /*0064*/ 	.word	0x00000130


	//----- nvinfo : EIATTR_EXIT_INSTR_OFFSETS
	.align		4
.L_20:
        /*0068*/ 	.byte	0x04, 0x1c
        /*006a*/ 	.short	(.L_22 - .L_21)


	//   ....[0]....
.L_21:
        /*006c*/ 	.word	0x000001e0


	//----- nvinfo : EIATTR_CBANK_PARAM_SIZE
	.align		4
.L_22:
        /*0070*/ 	.byte	0x03, 0x19
        /*0072*/ 	.short	0x001c


	//----- nvinfo : EIATTR_PARAM_CBANK
	.align		4
        /*0074*/ 	.byte	0x04, 0x0a
        /*0076*/ 	.short	(.L_24 - .L_23)
	.align		4
.L_23:
        /*0078*/ 	.word	index@(.nv.constant0._Z12somaMatrizesPiS_S_i)
        /*007c*/ 	.short	0x0380
        /*007e*/ 	.short	0x001c


	//----- nvinfo : EIATTR_SW_WAR
	.align		4
.L_24:
        /*0080*/ 	.byte	0x04, 0x36
        /*0082*/ 	.short	(.L_26 - .L_25)
.L_25:
        /*0084*/ 	.word	0x00000008
.L_26:


//--------------------- .nv.callgraph             --------------------------
	.section	.nv.callgraph,"",@"SHT_CUDA_CALLGRAPH"
	.align	4
	.sectionentsize	8
	.align		4
        /*0000*/ 	.word	0x00000000
	.align		4
        /*0004*/ 	.word	0xffffffff
	.align		4
        /*0008*/ 	.word	index@(_Z12somaMatrizesPiS_S_i)
	.align		4
        /*000c*/ 	.word	index@(vprintf)
	.align		4
        /*0010*/ 	.word	0x00000000
	.align		4
        /*0014*/ 	.word	0xfffffffe
	.align		4
        /*0018*/ 	.word	0x00000000
	.align		4
        /*001c*/ 	.word	0xfffffffd
	.align		4
        /*0020*/ 	.word	0x00000000
	.align		4
        /*0024*/ 	.word	0xfffffffc


//--------------------- .nv.constant4             --------------------------
	.section	.nv.constant4,"a",@progbits
	.align	8
	.align		8
.nv.constant4:
        /*0000*/ 	.dword	vprintf
	.align		8
        /*0008*/ 	.dword	$str


//--------------------- .text._Z12somaMatrizesPiS_S_i --------------------------
	.section	.text._Z12somaMatrizesPiS_S_i,"ax",@progbits
	.align	128
        .global         _Z12somaMatrizesPiS_S_i
        .type           _Z12somaMatrizesPiS_S_i,@function
        .size           _Z12somaMatrizesPiS_S_i,(.L_x_2 - _Z12somaMatrizesPiS_S_i)
        .other          _Z12somaMatrizesPiS_S_i,@"STO_CUDA_ENTRY STV_DEFAULT"
_Z12somaMatrizesPiS_S_i:
.text._Z12somaMatrizesPiS_S_i:
[----:B------:R-:W0:Y:S01]  /*0000*/  LDC R1, c[0x0][0x37c] ;  /* 0x0000df00ff017b82 */ /* 0x000e220000000800 */
[----:B------:R-:W1:Y:S01]  /*0010*/  S2R R10, SR_TID.Y ;  /* 0x00000000000a7919 */ /* 0x000e620000002200 */
[----:B------:R-:W1:Y:S01]  /*0020*/  LDCU UR5, c[0x0][0x398] ;  /* 0x00007300ff0577ac */ /* 0x000e620008000800 */
[----:B0-----:R-:W-:Y:S01]  /*0030*/  IADD3 R1, PT, PT, R1, -0x10, RZ ;  /* 0xfffffff001017810 */ /* 0x001fe20007ffe0ff */
[----:B------:R-:W1:Y:S01]  /*0040*/  S2R R11, SR_TID.X ;  /* 0x00000000000b7919 */ /* 0x000e620000002100 */
[----:B------:R-:W-:Y:S01]  /*0050*/  MOV R0, 0x0 ;  /* 0x0000000000007802 */ /* 0x000fe20000000f00 */
[----:B------:R-:W0:Y:S03]  /*0060*/  LDCU UR4, c[0x0][0x2f8] ;  /* 0x00005f00ff0477ac */ /* 0x000e260008000800 */
[----:B------:R2:W3:Y:S01]  /*0070*/  LDC.64 R8, c[0x4][R0] ;  /* 0x0100000000087b82 */ /* 0x0004e20000000a00 */
[----:B------:R-:W4:Y:S01]  /*0080*/  LDCU.64 UR6, c[0x4][0x8] ;  /* 0x01000100ff0677ac */ /* 0x000f220008000a00 */
[----:B------:R-:W1:Y:S01]  /*0090*/  LDCU.64 UR36, c[0x0][0x358] ;  /* 0x00006b00ff2477ac */ /* 0x000e620008000a00 */
[----:B0-----:R-:W-:-:S02]  /*00a0*/  IADD3 R6, P0, PT, R1, UR4, RZ ;  /* 0x0000000401067c10 */ /* 0x001fc4000ff1e0ff */
[----:B----4-:R-:W-:Y:S01]  /*00b0*/  MOV R4, UR6 ;  /* 0x0000000600047c02 */ /* 0x010fe20008000f00 */
[----:B------:R-:W-:Y:S02]  /*00c0*/  IMAD.U32 R5, RZ, RZ, UR7 ;  /* 0x00000007ff057e24 */ /* 0x000fe4000f8e00ff */
[----:B-1----:R-:W-:Y:S01]  /*00d0*/  IMAD R2, R10, UR5, R11 ;  /* 0x000000050a027c24 */ /* 0x002fe2000f8e020b */
[----:B------:R2:W-:Y:S01]  /*00e0*/  STL.64 [R1], R10 ;  /* 0x0000000a01007387 */ /* 0x0005e20000100a00 */
[----:B------:R-:W0:Y:S03]  /*00f0*/  LDCU UR5, c[0x0][0x2fc] ;  /* 0x00005f80ff0577ac */ /* 0x000e260008000800 */
[----:B------:R2:W-:Y:S02]  /*0100*/  STL [R1+0x8], R2 ;  /* 0x0000080201007387 */ /* 0x0005e40000100800 */
[----:B0-2---:R-:W-:-:S07]  /*0110*/  IADD3.X R7, PT, PT, RZ, UR5, RZ, P0, !PT ;  /* 0x00000005ff077c10 */ /* 0x005fce00087fe4ff */
[----:B------:R-:W-:-:S07]  /*0120*/  LEPC R20, `(.L_x_0) ;  /* 0x000000001014794e */ /* 0x000fce0000000000 */
[----:B---3--:R-:W-:Y:S05]  /*0130*/  CALL.ABS.NOINC R8 ;  /* 0x0000000008007343 */ /* 0x008fea0003c00000 */
.L_x_0:
[----:B------:R-:W0:Y:S08]  /*0140*/  LDC.64 R4, c[0x0][0x380] ;  /* 0x0000e000ff047b82 */ /* 0x000e300000000a00 */
[----:B------:R-:W1:Y:S08]  /*0150*/  LDC.64 R6, c[0x0][0x388] ;  /* 0x0000e200ff067b82 */ /* 0x000e700000000a00 */
[----:B------:R-:W2:Y:S01]  /*0160*/  LDC.64 R8, c[0x0][0x390] ;  /* 0x0000e400ff087b82 */ /* 0x000ea20000000a00 */
[----:B0-----:R-:W-:-:S06]  /*0170*/  IMAD.WIDE R4, R2, 0x4, R4 ;  /* 0x0000000402047825 */ /* 0x001fcc00078e0204 */
[----:B------:R-:W3:Y:S01]  /*0180*/  LDG.E R4, desc[UR36][R4.64] ;  /* 0x0000002404047981 */ /* 0x000ee2000c1e1900 */
[----:B-1----:R-:W-:-:S06]  /*0190*/  IMAD.WIDE R6, R2, 0x4, R6 ;  /* 0x0000000402067825 */ /* 0x002fcc00078e0206 */
[----:B------:R-:W3:Y:S01]  /*01a0*/  LDG.E R7, desc[UR36][R6.64] ;  /* 0x0000002406077981 */ /* 0x000ee2000c1e1900 */
[----:B--2---:R-:W-:-:S04]  /*01b0*/  IMAD.WIDE R2, R2, 0x4, R8 ;  /* 0x0000000402027825 */ /* 0x004fc800078e0208 */
[----:B---3--:R-:W-:-:S05]  /*01c0*/  IMAD.IADD R9, R4, 0x1, R7 ;  /* 0x0000000104097824 */ /* 0x008fca00078e0207 */
[----:B------:R-:W-:Y:S01]  /*01d0*/  STG.E desc[UR36][R2.64], R9 ;  /* 0x0000000902007986 */ /* 0x000fe2000c101924 */
[----:B------:R-:W-:Y:S05]  /*01e0*/  EXIT ;  /* 0x000000000000794d */ /* 0x000fea0003800000 */
.L_x_1:
[----:B------:R-:W-:-:S00]  /*01f0*/  BRA `(.L_x_1) ;  /* 0xfffffffc00fc7947 */ /* 0x000fc0000383ffff */
[----:B------:R-:W-:-:S00]  /*0200*/  NOP ;  /* 0x0000000000007918 */ /* 0x000fc00000000000 */
[----:B------:R-:W-:-:S00]  /*0210*/  NOP ;  /* 0x0000000000007918 */ /* 0x000fc00000000000 */
[----:B------:R-:W-:-:S00]  /*0220*/  NOP ;  /* 0x0000000000007918 */ /* 0x000fc00000000000 */
[----:B------:R-:W-:-:S00]  /*0230*/  NOP ;  /* 0x0000000000007918 */ /* 0x000fc00000000000 */
[----:B------:R-:W-:-:S00]  /*0240*/  NOP ;  /* 0x0000000000007918 */ /* 0x000fc00000000000 */
[----:B------:R-:W-:-:S00]  /*0250*/  NOP ;  /* 0x0000000000007918 */ /* 0x000fc00000000000 */
[----:B------:R-:W-:-:S00]  /*0260*/  NOP ;  /* 0x0000000000007918 */ /* 0x000fc00000000000 */
[----:B------:R-:W-:-:S00]  /*0270*/  NOP ;  /* 0x0000000000007918 */ /* 0x000fc00000000000 */
.L_x_2:


//--------------------- .nv.global.init           --------------------------
	.section	.nv.global.init,"aw",@progbits
.nv.global.init:
	.type		$str,@object
	.size		$str,(.L_0 - $str)
$str:
        /*0000*/ 	.byte	0x4c, 0x20, 0x3d, 0x20, 0x25, 0x64, 0x2c, 0x20, 0x43, 0x20, 0x3d, 0x20, 0x25, 0x64, 0x2c, 0x20
        /*0010*/ 	.byte	0x49, 0x20, 0x3d, 0x20, 0x25, 0x64, 0x0a, 0x00
.L_0:


//--------------------- .nv.shared.reserved.0     --------------------------
	.section	.nv.shared.reserved.0,"aw",@nobits
	.weak		__nv_reservedSMEM_offset_0_alias
	.size		__nv_reservedSMEM_offset_0_alias, 0, 64
	.other		__nv_reservedSMEM_offset_0_alias,@"STO_CUDA_RESERVED_SHARED STV_DEFAULT"
__nv_reservedSMEM_offset_0_alias:
	.zero		0
	.zero		64


//--------------------- .nv.constant0._Z12somaMatrizesPiS_S_i --------------------------
	.section	.nv.constant0._Z12somaMatrizesPiS_S_i,"a",@progbits
	.sectionflags	@""
	.align	4
.nv.constant0._Z12somaMatrizesPiS_S_i:
	.zero		924


//--------------------- SYMBOLS --------------------------

	.type		.nv.reservedSmem.offset0,@object
	.size		.nv.reservedSmem.offset0,0x4
	.type		vprintf,@function
